//
// Generated by NVIDIA NVVM Compiler
//
// Compiler Build ID: CL-36424714
// Cuda compilation tools, release 13.0, V13.0.88
// Based on NVVM 20.0.0
//

.version 9.0
.target sm_100
.address_size 64

	// .globl	_Z11copy_kernelPdS_

.visible .entry _Z11copy_kernelPdS_(
	.param .u64 .ptr .align 1 _Z11copy_kernelPdS__param_0,
	.param .u64 .ptr .align 1 _Z11copy_kernelPdS__param_1
)
{
	.reg .b32 	%r<6>;
	.reg .b64 	%rd<8>;
	.reg .b64 	%fd<3>;

	ld.param.u64 	%rd1, [_Z11copy_kernelPdS__param_0];
	ld.param.u64 	%rd2, [_Z11copy_kernelPdS__param_1];
	cvta.to.global.u64 	%rd3, %rd1;
	cvta.to.global.u64 	%rd4, %rd2;
	mov.u32 	%r1, %ctaid.x;
	mov.u32 	%r2, %ntid.x;
	mov.u32 	%r3, %tid.x;
	mad.lo.s32 	%r4, %r1, %r2, %r3;
	shl.b32 	%r5, %r4, 1;
	mul.wide.s32 	%rd5, %r5, 8;
	add.s64 	%rd6, %rd4, %rd5;
	ld.global.f64 	%fd1, [%rd6];
	add.s64 	%rd7, %rd3, %rd5;
	st.global.f64 	[%rd7], %fd1;
	ld.global.f64 	%fd2, [%rd6+8];
	st.global.f64 	[%rd7+8], %fd2;
	ret;

}


// ===== COMPILED SASS (sm_100) =====

	.target	sm_100

	.elftype	@"ET_EXEC"


//--------------------- .note.nv.tkinfo           --------------------------
	.section	.note.nv.tkinfo,"",@"SHT_NOTE"
	.sectionflags	@"SHF_NOTE_NV_TKINFO"
	.tkinfo
        /*0018*/ 	.word	0x00000002
        /*0030*/ 	.string	""
        /*0030*/ 	.string	"ptxas"
        /*0030*/ 	.string	"Cuda compilation tools, release 13.0, V13.0.88"
        /*0030*/ 	.string	"Build cuda_13.0.r13.0/compiler.36424714_0"
        /*0030*/ 	.string	"-arch sm_100 -m 64 "



//--------------------- .note.nv.cuinfo           --------------------------
	.section	.note.nv.cuinfo,"",@"SHT_NOTE"
	.sectionflags	@"SHF_NOTE_NV_CUINFO"
        /*0018*/ 	.short	0x0002
        /*001a*/ 	.short	0x0064
        /*001c*/ 	.short	0x0082
	.zero		2


//--------------------- .nv.info                  --------------------------
	.section	.nv.info,"",@"SHT_CUDA_INFO"
	.align	4


	//----- nvinfo : EIATTR_REGCOUNT
	.align		4
        /*0000*/ 	.byte	0x04, 0x2f
        /*0002*/ 	.short	(.L_1 - .L_0)
	.align		4
.L_0:
        /*0004*/ 	.word	index@(_Z11copy_kernelPdS_)
        /*0008*/ 	.word	0x0000000c


	//----- nvinfo : EIATTR_FRAME_SIZE
	.align		4
.L_1:
        /*000c*/ 	.byte	0x04, 0x11
        /*000e*/ 	.short	(.L_3 - .L_2)
	.align		4
.L_2:
        /*0010*/ 	.word	index@(_Z11copy_kernelPdS_)
        /*0014*/ 	.word	0x00000000


	//----- nvinfo : EIATTR_MIN_STACK_SIZE
	.align		4
.L_3:
        /*0018*/ 	.byte	0x04, 0x12
        /*001a*/ 	.short	(.L_5 - .L_4)
	.align		4
.L_4:
        /*001c*/ 	.word	index@(_Z11copy_kernelPdS_)
        /*0020*/ 	.word	0x00000000
.L_5:


//--------------------- .nv.compat                --------------------------
	.section	.nv.compat,"",@"SHT_CUDA_COMPAT_INFO"
	.align	4
        /*0000*/ 	.byte	0x02, 0x09, 0x00, 0x00, 0x02, 0x02, 0x01, 0x00, 0x02, 0x05, 0x05, 0x00, 0x03, 0x07, 0x01, 0x01
        /*0010*/ 	.byte	0x02, 0x03, 0x00, 0x00, 0x02, 0x06, 0x01, 0x00, 0x04, 0x0b, 0x08, 0x00, 0x09, 0x00, 0x00, 0x00
        /*0020*/ 	.byte	0x00, 0x00, 0x00, 0x00


//--------------------- .nv.info._Z11copy_kernelPdS_ --------------------------
	.section	.nv.info._Z11copy_kernelPdS_,"",@"SHT_CUDA_INFO"
	.sectionflags	@""
	.align	4


	//----- nvinfo : EIATTR_CUDA_API_VERSION
	.align		4
        /*0000*/ 	.byte	0x04, 0x37
        /*0002*/ 	.short	(.L_7 - .L_6)
.L_6:
        /*0004*/ 	.word	0x00000082


	//----- nvinfo : EIATTR_KPARAM_INFO
	.align		4
.L_7:
        /*0008*/ 	.byte	0x04, 0x17
        /*000a*/ 	.short	(.L_9 - .L_8)
.L_8:
        /*000c*/ 	.word	0x00000000
        /*0010*/ 	.short	0x0001
        /*0012*/ 	.short	0x0008
        /*0014*/ 	.byte	0x00, 0xf5, 0x21, 0x00


	//----- nvinfo : EIATTR_KPARAM_INFO
	.align		4
.L_9:
        /*0018*/ 	.byte	0x04, 0x17
        /*001a*/ 	.short	(.L_11 - .L_10)
.L_10:
        /*001c*/ 	.word	0x00000000
        /*0020*/ 	.short	0x0000
        /*0022*/ 	.short	0x0000
        /*0024*/ 	.byte	0x00, 0xf5, 0x21, 0x00


	//----- nvinfo : EIATTR_SPARSE_MMA_MASK
	.align		4
.L_11:
        /*0028*/ 	.byte	0x03, 0x50
        /*002a*/ 	.short	0x0000


	//----- nvinfo : EIATTR_MAXREG_COUNT
	.align		4
        /*002c*/ 	.byte	0x03, 0x1b
        /*002e*/ 	.short	0x00ff


	//----- nvinfo : EIATTR_MERCURY_ISA_VERSION
	.align		4
        /*0030*/ 	.byte	0x03, 0x5f
        /*0032*/ 	.short	0x0101


	//----- nvinfo : EIATTR_VRC_CTA_INIT_COUNT
	.align		4
        /*0034*/ 	.byte	0x02, 0x4a
	.zero		1
	.zero		1


	//----- nvinfo : EIATTR_EXIT_INSTR_OFFSETS
	.align		4
        /*0038*/ 	.byte	0x04, 0x1c
        /*003a*/ 	.short	(.L_13 - .L_12)


	//   ....[0]....
.L_12:
        /*003c*/ 	.word	0x000000f0


	//----- nvinfo : EIATTR_CBANK_PARAM_SIZE
	.align		4
.L_13:
        /*0040*/ 	.byte	0x03, 0x19
        /*0042*/ 	.short	0x0010


	//----- nvinfo : EIATTR_PARAM_CBANK
	.align		4
        /*0044*/ 	.byte	0x04, 0x0a
        /*0046*/ 	.short	(.L_15 - .L_14)
	.align		4
.L_14:
        /*0048*/ 	.word	index@(.nv.constant0._Z11copy_kernelPdS_)
        /*004c*/ 	.short	0x0380
        /*004e*/ 	.short	0x0010


	//----- nvinfo : EIATTR_SW_WAR
	.align		4
.L_15:
        /*0050*/ 	.byte	0x04, 0x36
        /*0052*/ 	.short	(.L_17 - .L_16)
.L_16:
        /*0054*/ 	.word	0x00000008
.L_17:


//--------------------- .nv.callgraph             --------------------------
	.section	.nv.callgraph,"",@"SHT_CUDA_CALLGRAPH"
	.align	4
	.sectionentsize	8
	.align		4
        /*0000*/ 	.word	0x00000000
	.align		4
        /*0004*/ 	.word	0xffffffff
	.align		4
        /*0008*/ 	.word	0x00000000
	.align		4
        /*000c*/ 	.word	0xfffffffe
	.align		4
        /*0010*/ 	.word	0x00000000
	.align		4
        /*0014*/ 	.word	0xfffffffd
	.align		4
        /*0018*/ 	.word	0x00000000
	.align		4
        /*001c*/ 	.word	0xfffffffc


//--------------------- .text._Z11copy_kernelPdS_ --------------------------
	.section	.text._Z11copy_kernelPdS_,"ax",@progbits
	.align	128
        .global         _Z11copy_kernelPdS_
        .type           _Z11copy_kernelPdS_,@function
        .size           _Z11copy_kernelPdS_,(.L_x_1 - _Z11copy_kernelPdS_)
        .other          _Z11copy_kernelPdS_,@"STO_CUDA_ENTRY STV_DEFAULT"
_Z11copy_kernelPdS_:
.text._Z11copy_kernelPdS_:
[----:B------:R-:W-:Y:S01]  /*0000*/  LDC R1, c[0x0][0x37c] ;  /* 0x0000df00ff017b82 */ /* 0x000fe20000000800 */
[----:B------:R-:W0:Y:S07]  /*0010*/  S2R R5, SR_TID.X ;  /* 0x0000000000057919 */ /* 0x000e2e0000002100 */
[----:B------:R-:W0:Y:S01]  /*0020*/  S2UR UR6, SR_CTAID.X ;  /* 0x00000000000679c3 */ /* 0x000e220000002500 */
[----:B------:R-:W1:Y:S07]  /*0030*/  LDCU.64 UR4, c[0x0][0x358] ;  /* 0x00006b00ff0477ac */ /* 0x000e6e0008000a00 */
[----:B------:R-:W0:Y:S08]  /*0040*/  LDC R0, c[0x0][0x360] ;  /* 0x0000d800ff007b82 */ /* 0x000e300000000800 */
[----:B------:R-:W2:Y:S08]  /*0050*/  LDC.64 R2, c[0x0][0x388] ;  /* 0x0000e200ff027b82 */ /* 0x000eb00000000a00 */
[----:B------:R-:W3:Y:S01]  /*0060*/  LDC.64 R6, c[0x0][0x380] ;  /* 0x0000e000ff067b82 */ /* 0x000ee20000000a00 */
[----:B0-----:R-:W-:-:S05]  /*0070*/  IMAD R0, R0, UR6, R5 ;  /* 0x0000000600007c24 */ /* 0x001fca000f8e0205 */
[----:B------:R-:W-:-:S05]  /*0080*/  SHF.L.U32 R9, R0, 0x1, RZ ;  /* 0x0000000100097819 */ /* 0x000fca00000006ff */
[----:B--2---:R-:W-:-:S05]  /*0090*/  IMAD.WIDE R2, R9, 0x8, R2 ;  /* 0x0000000809027825 */ /* 0x004fca00078e0202 */
[----:B-1----:R-:W2:Y:S01]  /*00a0*/  LDG.E.64 R4, desc[UR4][R2.64] ;  /* 0x0000000402047981 */ /* 0x002ea2000c1e1b00 */
[----:B---3--:R-:W-:-:S05]  /*00b0*/  IMAD.WIDE R6, R9, 0x8, R6 ;  /* 0x0000000809067825 */ /* 0x008fca00078e0206 */
[----:B--2---:R-:W-:Y:S04]  /*00c0*/  STG.E.64 desc[UR4][R6.64], R4 ;  /* 0x0000000406007986 */ /* 0x004fe8000c101b04 */
[----:B------:R-:W2:Y:S04]  /*00d0*/  LDG.E.64 R8, desc[UR4][R2.64+0x8] ;  /* 0x0000080402087981 */ /* 0x000ea8000c1e1b00 */
[----:B--2---:R-:W-:Y:S01]  /*00e0*/  STG.E.64 desc[UR4][R6.64+0x8], R8 ;  /* 0x0000080806007986 */ /* 0x004fe2000c101b04 */
[----:B------:R-:W-:Y:S05]  /*00f0*/  EXIT ;  /* 0x000000000000794d */ /* 0x000fea0003800000 */
.L_x_0:
[----:B------:R-:W-:-:S00]  /*0100*/  BRA `(.L_x_0) ;  /* 0xfffffffc00fc7947 */ /* 0x000fc0000383ffff */
[----:B------:R-:W-:-:S00]  /*0110*/  NOP ;  /* 0x0000000000007918 */ /* 0x000fc00000000000 */
        /* <DEDUP_REMOVED lines=14> */
.L_x_1:


//--------------------- .nv.shared.reserved.0     --------------------------
	.section	.nv.shared.reserved.0,"aw",@nobits
	.weak		__nv_reservedSMEM_offset_0_alias
	.size		__nv_reservedSMEM_offset_0_alias, 0, 64
	.other		__nv_reservedSMEM_offset_0_alias,@"STO_CUDA_RESERVED_SHARED STV_DEFAULT"
__nv_reservedSMEM_offset_0_alias:
	.zero		0
	.zero		64


//--------------------- .nv.constant0._Z11copy_kernelPdS_ --------------------------
	.section	.nv.constant0._Z11copy_kernelPdS_,"a",@progbits
	.sectionflags	@""
	.align	4
.nv.constant0._Z11copy_kernelPdS_:
	.zero		912


//--------------------- SYMBOLS --------------------------

	.type		.nv.reservedSmem.offset0,@object
	.size		.nv.reservedSmem.offset0,0x4
